//
// Generated by NVIDIA NVVM Compiler
//
// Compiler Build ID: CL-36424714
// Cuda compilation tools, release 13.0, V13.0.88
// Based on NVVM 20.0.0
//

.version 9.0
.target sm_100
.address_size 64

	// .globl	_Z9redundantPKfPfi
// _ZZ12shared_scalePKfPfiE5scale has been demoted
.global .align 4 .b8 __cudart_i2opi_f[24] = {65, 144, 67, 60, 153, 149, 98, 219, 192, 221, 52, 245, 209, 87, 39, 252, 41, 21, 68, 78, 110, 131, 249, 162};

.visible .entry _Z9redundantPKfPfi(
	.param .u64 .ptr .align 1 _Z9redundantPKfPfi_param_0,
	.param .u64 .ptr .align 1 _Z9redundantPKfPfi_param_1,
	.param .u32 _Z9redundantPKfPfi_param_2
)
{
	.local .align 4 .b8 	__local_depot0[28];
	.reg .b64 	%SP;
	.reg .b64 	%SPL;
	.reg .pred 	%p<9>;
	.reg .b32 	%r<41>;
	.reg .b32 	%f<31>;
	.reg .b64 	%rd<28>;
	.reg .b64 	%fd<3>;

	mov.u64 	%SPL, __local_depot0;
	ld.param.u64 	%rd9, [_Z9redundantPKfPfi_param_0];
	ld.param.u64 	%rd10, [_Z9redundantPKfPfi_param_1];
	ld.param.u32 	%r17, [_Z9redundantPKfPfi_param_2];
	add.u64 	%rd1, %SPL, 0;
	mov.u32 	%r1, %ctaid.x;
	mov.u32 	%r18, %ntid.x;
	mov.u32 	%r19, %tid.x;
	mad.lo.s32 	%r2, %r1, %r18, %r19;
	setp.ge.s32 	%p1, %r2, %r17;
	@%p1 bra 	$L__BB0_10;
	cvt.rn.f32.u32 	%f7, %r1;
	mul.f32 	%f1, %f7, 0f3DCCCCCD;
	mul.f32 	%f8, %f1, 0f3F22F983;
	cvt.rni.s32.f32 	%r40, %f8;
	cvt.rn.f32.s32 	%f9, %r40;
	fma.rn.f32 	%f10, %f9, 0fBFC90FDA, %f1;
	fma.rn.f32 	%f11, %f9, 0fB3A22168, %f10;
	fma.rn.f32 	%f30, %f9, 0fA7C234C5, %f11;
	abs.f32 	%f3, %f1;
	setp.ltu.f32 	%p2, %f3, 0f47CE4780;
	@%p2 bra 	$L__BB0_9;
	setp.neu.f32 	%p3, %f3, 0f7F800000;
	@%p3 bra 	$L__BB0_4;
	mov.f32 	%f14, 0f00000000;
	mul.rn.f32 	%f30, %f1, %f14;
	mov.b32 	%r40, 0;
	bra.uni 	$L__BB0_9;
$L__BB0_4:
	mov.b32 	%r4, %f1;
	shl.b32 	%r21, %r4, 8;
	or.b32  	%r5, %r21, -2147483648;
	mov.b64 	%rd27, 0;
	mov.b32 	%r37, 0;
	mov.u64 	%rd25, __cudart_i2opi_f;
	mov.u64 	%rd26, %rd1;
$L__BB0_5:
	.pragma "nounroll";
	ld.global.nc.u32 	%r22, [%rd25];
	mad.wide.u32 	%rd14, %r22, %r5, %rd27;
	shr.u64 	%rd27, %rd14, 32;
	st.local.u32 	[%rd26], %rd14;
	add.s32 	%r37, %r37, 1;
	add.s64 	%rd26, %rd26, 4;
	add.s64 	%rd25, %rd25, 4;
	setp.ne.s32 	%p4, %r37, 6;
	@%p4 bra 	$L__BB0_5;
	shr.u32 	%r23, %r4, 23;
	st.local.u32 	[%rd1+24], %rd27;
	and.b32  	%r8, %r23, 31;
	add.s32 	%r24, %r23, -128;
	shr.u32 	%r25, %r24, 5;
	mul.wide.u32 	%rd15, %r25, 4;
	sub.s64 	%rd8, %rd1, %rd15;
	ld.local.u32 	%r38, [%rd8+24];
	ld.local.u32 	%r39, [%rd8+20];
	setp.eq.s32 	%p5, %r8, 0;
	@%p5 bra 	$L__BB0_8;
	shf.l.wrap.b32 	%r38, %r39, %r38, %r8;
	ld.local.u32 	%r26, [%rd8+16];
	shf.l.wrap.b32 	%r39, %r26, %r39, %r8;
$L__BB0_8:
	shr.u32 	%r27, %r38, 30;
	shf.l.wrap.b32 	%r28, %r39, %r38, 2;
	shl.b32 	%r29, %r39, 2;
	shr.u32 	%r30, %r28, 31;
	add.s32 	%r40, %r30, %r27;
	shr.s32 	%r31, %r28, 31;
	xor.b32  	%r32, %r31, %r28;
	xor.b32  	%r33, %r31, %r29;
	cvt.u64.u32 	%rd16, %r32;
	shl.b64 	%rd17, %rd16, 32;
	cvt.u64.u32 	%rd18, %r33;
	or.b64  	%rd19, %rd17, %rd18;
	cvt.rn.f64.s64 	%fd1, %rd19;
	mul.f64 	%fd2, %fd1, 0d3BF921FB54442D19;
	cvt.rn.f32.f64 	%f12, %fd2;
	neg.f32 	%f13, %f12;
	setp.lt.s32 	%p6, %r28, 0;
	selp.f32 	%f30, %f13, %f12, %p6;
$L__BB0_9:
	mul.rn.f32 	%f15, %f30, %f30;
	and.b32  	%r35, %r40, 1;
	setp.eq.b32 	%p7, %r35, 1;
	selp.f32 	%f16, 0f3F800000, %f30, %p7;
	fma.rn.f32 	%f17, %f15, %f16, 0f00000000;
	fma.rn.f32 	%f18, %f15, 0f37CBAC00, 0fBAB607ED;
	selp.f32 	%f19, %f18, 0fB94D4153, %p7;
	selp.f32 	%f20, 0f3D2AAABB, 0f3C0885E4, %p7;
	fma.rn.f32 	%f21, %f19, %f15, %f20;
	selp.f32 	%f22, 0fBEFFFFFF, 0fBE2AAAA8, %p7;
	fma.rn.f32 	%f23, %f21, %f15, %f22;
	fma.rn.f32 	%f24, %f23, %f17, %f16;
	and.b32  	%r36, %r40, 2;
	setp.eq.s32 	%p8, %r36, 0;
	mov.f32 	%f25, 0f00000000;
	sub.f32 	%f26, %f25, %f24;
	selp.f32 	%f27, %f24, %f26, %p8;
	cvta.to.global.u64 	%rd20, %rd9;
	mul.wide.s32 	%rd21, %r2, 4;
	add.s64 	%rd22, %rd20, %rd21;
	ld.global.f32 	%f28, [%rd22];
	mul.f32 	%f29, %f28, %f27;
	cvta.to.global.u64 	%rd23, %rd10;
	add.s64 	%rd24, %rd23, %rd21;
	st.global.f32 	[%rd24], %f29;
$L__BB0_10:
	ret;

}
	// .globl	_Z12shared_scalePKfPfi
.visible .entry _Z12shared_scalePKfPfi(
	.param .u64 .ptr .align 1 _Z12shared_scalePKfPfi_param_0,
	.param .u64 .ptr .align 1 _Z12shared_scalePKfPfi_param_1,
	.param .u32 _Z12shared_scalePKfPfi_param_2
)
{
	.local .align 4 .b8 	__local_depot1[28];
	.reg .b64 	%SP;
	.reg .b64 	%SPL;
	.reg .pred 	%p<10>;
	.reg .b32 	%r<42>;
	.reg .b32 	%f<32>;
	.reg .b64 	%rd<28>;
	.reg .b64 	%fd<3>;
	// demoted variable
	.shared .align 4 .f32 _ZZ12shared_scalePKfPfiE5scale;
	mov.u64 	%SPL, __local_depot1;
	ld.param.u64 	%rd9, [_Z12shared_scalePKfPfi_param_0];
	ld.param.u64 	%rd10, [_Z12shared_scalePKfPfi_param_1];
	ld.param.u32 	%r17, [_Z12shared_scalePKfPfi_param_2];
	add.u64 	%rd1, %SPL, 0;
	mov.u32 	%r1, %tid.x;
	setp.ne.s32 	%p1, %r1, 0;
	@%p1 bra 	$L__BB1_10;
	mov.u32 	%r18, %ctaid.x;
	cvt.rn.f32.u32 	%f7, %r18;
	mul.f32 	%f1, %f7, 0f3DCCCCCD;
	mul.f32 	%f8, %f1, 0f3F22F983;
	cvt.rni.s32.f32 	%r41, %f8;
	cvt.rn.f32.s32 	%f9, %r41;
	fma.rn.f32 	%f10, %f9, 0fBFC90FDA, %f1;
	fma.rn.f32 	%f11, %f9, 0fB3A22168, %f10;
	fma.rn.f32 	%f31, %f9, 0fA7C234C5, %f11;
	abs.f32 	%f3, %f1;
	setp.ltu.f32 	%p2, %f3, 0f47CE4780;
	@%p2 bra 	$L__BB1_9;
	setp.neu.f32 	%p3, %f3, 0f7F800000;
	@%p3 bra 	$L__BB1_4;
	mov.f32 	%f14, 0f00000000;
	mul.rn.f32 	%f31, %f1, %f14;
	mov.b32 	%r41, 0;
	bra.uni 	$L__BB1_9;
$L__BB1_4:
	mov.b32 	%r3, %f1;
	shl.b32 	%r20, %r3, 8;
	or.b32  	%r4, %r20, -2147483648;
	mov.b64 	%rd27, 0;
	mov.b32 	%r38, 0;
	mov.u64 	%rd25, __cudart_i2opi_f;
	mov.u64 	%rd26, %rd1;
$L__BB1_5:
	.pragma "nounroll";
	ld.global.nc.u32 	%r21, [%rd25];
	mad.wide.u32 	%rd14, %r21, %r4, %rd27;
	shr.u64 	%rd27, %rd14, 32;
	st.local.u32 	[%rd26], %rd14;
	add.s32 	%r38, %r38, 1;
	add.s64 	%rd26, %rd26, 4;
	add.s64 	%rd25, %rd25, 4;
	setp.ne.s32 	%p4, %r38, 6;
	@%p4 bra 	$L__BB1_5;
	shr.u32 	%r22, %r3, 23;
	st.local.u32 	[%rd1+24], %rd27;
	and.b32  	%r7, %r22, 31;
	add.s32 	%r23, %r22, -128;
	shr.u32 	%r24, %r23, 5;
	mul.wide.u32 	%rd15, %r24, 4;
	sub.s64 	%rd8, %rd1, %rd15;
	ld.local.u32 	%r39, [%rd8+24];
	ld.local.u32 	%r40, [%rd8+20];
	setp.eq.s32 	%p5, %r7, 0;
	@%p5 bra 	$L__BB1_8;
	shf.l.wrap.b32 	%r39, %r40, %r39, %r7;
	ld.local.u32 	%r25, [%rd8+16];
	shf.l.wrap.b32 	%r40, %r25, %r40, %r7;
$L__BB1_8:
	shr.u32 	%r26, %r39, 30;
	shf.l.wrap.b32 	%r27, %r40, %r39, 2;
	shl.b32 	%r28, %r40, 2;
	shr.u32 	%r29, %r27, 31;
	add.s32 	%r41, %r29, %r26;
	shr.s32 	%r30, %r27, 31;
	xor.b32  	%r31, %r30, %r27;
	xor.b32  	%r32, %r30, %r28;
	cvt.u64.u32 	%rd16, %r31;
	shl.b64 	%rd17, %rd16, 32;
	cvt.u64.u32 	%rd18, %r32;
	or.b64  	%rd19, %rd17, %rd18;
	cvt.rn.f64.s64 	%fd1, %rd19;
	mul.f64 	%fd2, %fd1, 0d3BF921FB54442D19;
	cvt.rn.f32.f64 	%f12, %fd2;
	neg.f32 	%f13, %f12;
	setp.lt.s32 	%p6, %r27, 0;
	selp.f32 	%f31, %f13, %f12, %p6;
$L__BB1_9:
	mul.rn.f32 	%f15, %f31, %f31;
	and.b32  	%r34, %r41, 1;
	setp.eq.b32 	%p7, %r34, 1;
	selp.f32 	%f16, 0f3F800000, %f31, %p7;
	fma.rn.f32 	%f17, %f15, %f16, 0f00000000;
	fma.rn.f32 	%f18, %f15, 0f37CBAC00, 0fBAB607ED;
	selp.f32 	%f19, %f18, 0fB94D4153, %p7;
	selp.f32 	%f20, 0f3D2AAABB, 0f3C0885E4, %p7;
	fma.rn.f32 	%f21, %f19, %f15, %f20;
	selp.f32 	%f22, 0fBEFFFFFF, 0fBE2AAAA8, %p7;
	fma.rn.f32 	%f23, %f21, %f15, %f22;
	fma.rn.f32 	%f24, %f23, %f17, %f16;
	and.b32  	%r35, %r41, 2;
	setp.eq.s32 	%p8, %r35, 0;
	mov.f32 	%f25, 0f00000000;
	sub.f32 	%f26, %f25, %f24;
	selp.f32 	%f27, %f24, %f26, %p8;
	st.shared.f32 	[_ZZ12shared_scalePKfPfiE5scale], %f27;
$L__BB1_10:
	bar.sync 	0;
	mov.u32 	%r36, %ctaid.x;
	mov.u32 	%r37, %ntid.x;
	mad.lo.s32 	%r16, %r36, %r37, %r1;
	setp.ge.s32 	%p9, %r16, %r17;
	@%p9 bra 	$L__BB1_12;
	cvta.to.global.u64 	%rd20, %rd9;
	mul.wide.s32 	%rd21, %r16, 4;
	add.s64 	%rd22, %rd20, %rd21;
	ld.global.f32 	%f28, [%rd22];
	ld.shared.f32 	%f29, [_ZZ12shared_scalePKfPfiE5scale];
	mul.f32 	%f30, %f28, %f29;
	cvta.to.global.u64 	%rd23, %rd10;
	add.s64 	%rd24, %rd23, %rd21;
	st.global.f32 	[%rd24], %f30;
$L__BB1_12:
	ret;

}


// ===== COMPILED SASS (sm_100) =====

	.target	sm_100

	.elftype	@"ET_EXEC"


//--------------------- .note.nv.tkinfo           --------------------------
	.section	.note.nv.tkinfo,"",@"SHT_NOTE"
	.sectionflags	@"SHF_NOTE_NV_TKINFO"
	.tkinfo
        /*0018*/ 	.word	0x00000002
        /*0030*/ 	.string	""
        /*0030*/ 	.string	"ptxas"
        /*0030*/ 	.string	"Cuda compilation tools, release 13.0, V13.0.88"
        /*0030*/ 	.string	"Build cuda_13.0.r13.0/compiler.36424714_0"
        /*0030*/ 	.string	"-arch sm_100 -m 64 "



//--------------------- .note.nv.cuinfo           --------------------------
	.section	.note.nv.cuinfo,"",@"SHT_NOTE"
	.sectionflags	@"SHF_NOTE_NV_CUINFO"
        /*0018*/ 	.short	0x0002
        /*001a*/ 	.short	0x0064
        /*001c*/ 	.short	0x0082
	.zero		2


//--------------------- .nv.info                  --------------------------
	.section	.nv.info,"",@"SHT_CUDA_INFO"
	.align	4


	//----- nvinfo : EIATTR_REGCOUNT
	.align		4
        /*0000*/ 	.byte	0x04, 0x2f
        /*0002*/ 	.short	(.L_2 - .L_1)
	.align		4
.L_1:
        /*0004*/ 	.word	index@(_Z9redundantPKfPfi)
        /*0008*/ 	.word	0x00000013


	//----- nvinfo : EIATTR_FRAME_SIZE
	.align		4
.L_2:
        /*000c*/ 	.byte	0x04, 0x11
        /*000e*/ 	.short	(.L_4 - .L_3)
	.align		4
.L_3:
        /*0010*/ 	.word	index@(_Z9redundantPKfPfi)
        /*0014*/ 	.word	0x00000000


	//----- nvinfo : EIATTR_REGCOUNT
	.align		4
.L_4:
        /*0018*/ 	.byte	0x04, 0x2f
        /*001a*/ 	.short	(.L_6 - .L_5)
	.align		4
.L_5:
        /*001c*/ 	.word	index@(_Z12shared_scalePKfPfi)
        /*0020*/ 	.word	0x00000013


	//----- nvinfo : EIATTR_FRAME_SIZE
	.align		4
.L_6:
        /*0024*/ 	.byte	0x04, 0x11
        /*0026*/ 	.short	(.L_8 - .L_7)
	.align		4
.L_7:
        /*0028*/ 	.word	index@(_Z12shared_scalePKfPfi)
        /*002c*/ 	.word	0x00000000


	//----- nvinfo : EIATTR_MIN_STACK_SIZE
	.align		4
.L_8:
        /*0030*/ 	.byte	0x04, 0x12
        /*0032*/ 	.short	(.L_10 - .L_9)
	.align		4
.L_9:
        /*0034*/ 	.word	index@(_Z12shared_scalePKfPfi)
        /*0038*/ 	.word	0x00000000


	//----- nvinfo : EIATTR_MIN_STACK_SIZE
	.align		4
.L_10:
        /*003c*/ 	.byte	0x04, 0x12
        /*003e*/ 	.short	(.L_12 - .L_11)
	.align		4
.L_11:
        /*0040*/ 	.word	index@(_Z9redundantPKfPfi)
        /*0044*/ 	.word	0x00000000
.L_12:


//--------------------- .nv.compat                --------------------------
	.section	.nv.compat,"",@"SHT_CUDA_COMPAT_INFO"
	.align	4
        /*0000*/ 	.byte	0x02, 0x09, 0x00, 0x00, 0x02, 0x02, 0x01, 0x00, 0x02, 0x05, 0x05, 0x00, 0x03, 0x07, 0x01, 0x01
        /*0010*/ 	.byte	0x02, 0x03, 0x00, 0x00, 0x02, 0x06, 0x01, 0x00, 0x04, 0x0b, 0x08, 0x00, 0x01, 0x00, 0x00, 0x00
        /*0020*/ 	.byte	0x00, 0x00, 0x00, 0x00


//--------------------- .nv.info._Z12shared_scalePKfPfi --------------------------
	.section	.nv.info._Z12shared_scalePKfPfi,"",@"SHT_CUDA_INFO"
	.sectionflags	@""
	.align	4


	//----- nvinfo : EIATTR_CUDA_API_VERSION
	.align		4
        /*0000*/ 	.byte	0x04, 0x37
        /*0002*/ 	.short	(.L_14 - .L_13)
.L_13:
        /*0004*/ 	.word	0x00000082


	//----- nvinfo : EIATTR_KPARAM_INFO
	.align		4
.L_14:
        /*0008*/ 	.byte	0x04, 0x17
        /*000a*/ 	.short	(.L_16 - .L_15)
.L_15:
        /*000c*/ 	.word	0x00000000
        /*0010*/ 	.short	0x0002
        /*0012*/ 	.short	0x0010
        /*0014*/ 	.byte	0x00, 0xf0, 0x11, 0x00


	//----- nvinfo : EIATTR_KPARAM_INFO
	.align		4
.L_16:
        /*0018*/ 	.byte	0x04, 0x17
        /*001a*/ 	.short	(.L_18 - .L_17)
.L_17:
        /*001c*/ 	.word	0x00000000
        /*0020*/ 	.short	0x0001
        /*0022*/ 	.short	0x0008
        /*0024*/ 	.byte	0x00, 0xf5, 0x21, 0x00


	//----- nvinfo : EIATTR_KPARAM_INFO
	.align		4
.L_18:
        /*0028*/ 	.byte	0x04, 0x17
        /*002a*/ 	.short	(.L_20 - .L_19)
.L_19:
        /*002c*/ 	.word	0x00000000
        /*0030*/ 	.short	0x0000
        /*0032*/ 	.short	0x0000
        /*0034*/ 	.byte	0x00, 0xf5, 0x21, 0x00


	//----- nvinfo : EIATTR_SPARSE_MMA_MASK
	.align		4
.L_20:
        /*0038*/ 	.byte	0x03, 0x50
        /*003a*/ 	.short	0x0000


	//----- nvinfo : EIATTR_MAXREG_COUNT
	.align		4
        /*003c*/ 	.byte	0x03, 0x1b
        /*003e*/ 	.short	0x00ff


	//----- nvinfo : EIATTR_NUM_BARRIERS
	.align		4
        /*0040*/ 	.byte	0x02, 0x4c
        /*0042*/ 	.byte	0x01
	.zero		1


	//----- nvinfo : EIATTR_MERCURY_ISA_VERSION
	.align		4
        /*0044*/ 	.byte	0x03, 0x5f
        /*0046*/ 	.short	0x0101


	//----- nvinfo : EIATTR_VRC_CTA_INIT_COUNT
	.align		4
        /*0048*/ 	.byte	0x02, 0x4a
	.zero		1
	.zero		1


	//----- nvinfo : EIATTR_EXIT_INSTR_OFFSETS
	.align		4
        /*004c*/ 	.byte	0x04, 0x1c
        /*004e*/ 	.short	(.L_22 - .L_21)


	//   ....[0]....
.L_21:
        /*0050*/ 	.word	0x00000840


	//   ....[1]....
        /*0054*/ 	.word	0x00000900


	//----- nvinfo : EIATTR_CRS_STACK_SIZE
	.align		4
.L_22:
        /*0058*/ 	.byte	0x04, 0x1e
        /*005a*/ 	.short	(.L_24 - .L_23)
.L_23:
        /*005c*/ 	.word	0x00000000


	//----- nvinfo : EIATTR_CBANK_PARAM_SIZE
	.align		4
.L_24:
        /*0060*/ 	.byte	0x03, 0x19
        /*0062*/ 	.short	0x0014


	//----- nvinfo : EIATTR_PARAM_CBANK
	.align		4
        /*0064*/ 	.byte	0x04, 0x0a
        /*0066*/ 	.short	(.L_26 - .L_25)
	.align		4
.L_25:
        /*0068*/ 	.word	index@(.nv.constant0._Z12shared_scalePKfPfi)
        /*006c*/ 	.short	0x0380
        /*006e*/ 	.short	0x0014


	//----- nvinfo : EIATTR_SW_WAR
	.align		4
.L_26:
        /*0070*/ 	.byte	0x04, 0x36
        /*0072*/ 	.short	(.L_28 - .L_27)
.L_27:
        /*0074*/ 	.word	0x00000008
.L_28:


//--------------------- .nv.info._Z9redundantPKfPfi --------------------------
	.section	.nv.info._Z9redundantPKfPfi,"",@"SHT_CUDA_INFO"
	.sectionflags	@""
	.align	4


	//----- nvinfo : EIATTR_CUDA_API_VERSION
	.align		4
        /*0000*/ 	.byte	0x04, 0x37
        /*0002*/ 	.short	(.L_30 - .L_29)
.L_29:
        /*0004*/ 	.word	0x00000082


	//----- nvinfo : EIATTR_KPARAM_INFO
	.align		4
.L_30:
        /*0008*/ 	.byte	0x04, 0x17
        /*000a*/ 	.short	(.L_32 - .L_31)
.L_31:
        /*000c*/ 	.word	0x00000000
        /*0010*/ 	.short	0x0002
        /*0012*/ 	.short	0x0010
        /*0014*/ 	.byte	0x00, 0xf0, 0x11, 0x00


	//----- nvinfo : EIATTR_KPARAM_INFO
	.align		4
.L_32:
        /*0018*/ 	.byte	0x04, 0x17
        /*001a*/ 	.short	(.L_34 - .L_33)
.L_33:
        /*001c*/ 	.word	0x00000000
        /*0020*/ 	.short	0x0001
        /*0022*/ 	.short	0x0008
        /*0024*/ 	.byte	0x00, 0xf5, 0x21, 0x00


	//----- nvinfo : EIATTR_KPARAM_INFO
	.align		4
.L_34:
        /*0028*/ 	.byte	0x04, 0x17
        /*002a*/ 	.short	(.L_36 - .L_35)
.L_35:
        /*002c*/ 	.word	0x00000000
        /*0030*/ 	.short	0x0000
        /*0032*/ 	.short	0x0000
        /*0034*/ 	.byte	0x00, 0xf5, 0x21, 0x00


	//----- nvinfo : EIATTR_SPARSE_MMA_MASK
	.align		4
.L_36:
        /*0038*/ 	.byte	0x03, 0x50
        /*003a*/ 	.short	0x0000


	//----- nvinfo : EIATTR_MAXREG_COUNT
	.align		4
        /*003c*/ 	.byte	0x03, 0x1b
        /*003e*/ 	.short	0x00ff


	//----- nvinfo : EIATTR_MERCURY_ISA_VERSION
	.align		4
        /*0040*/ 	.byte	0x03, 0x5f
        /*0042*/ 	.short	0x0101


	//----- nvinfo : EIATTR_VRC_CTA_INIT_COUNT
	.align		4
        /*0044*/ 	.byte	0x02, 0x4a
	.zero		1
	.zero		1


	//----- nvinfo : EIATTR_EXIT_INSTR_OFFSETS
	.align		4
        /*0048*/ 	.byte	0x04, 0x1c
        /*004a*/ 	.short	(.L_38 - .L_37)


	//   ....[0]....
.L_37:
        /*004c*/ 	.word	0x00000070


	//   ....[1]....
        /*0050*/ 	.word	0x00000820


	//----- nvinfo : EIATTR_CBANK_PARAM_SIZE
	.align		4
.L_38:
        /*0054*/ 	.byte	0x03, 0x19
        /*0056*/ 	.short	0x0014


	//----- nvinfo : EIATTR_PARAM_CBANK
	.align		4
        /*0058*/ 	.byte	0x04, 0x0a
        /*005a*/ 	.short	(.L_40 - .L_39)
	.align		4
.L_39:
        /*005c*/ 	.word	index@(.nv.constant0._Z9redundantPKfPfi)
        /*0060*/ 	.short	0x0380
        /*0062*/ 	.short	0x0014


	//----- nvinfo : EIATTR_SW_WAR
	.align		4
.L_40:
        /*0064*/ 	.byte	0x04, 0x36
        /*0066*/ 	.short	(.L_42 - .L_41)
.L_41:
        /*0068*/ 	.word	0x00000008
.L_42:


//--------------------- .nv.callgraph             --------------------------
	.section	.nv.callgraph,"",@"SHT_CUDA_CALLGRAPH"
	.align	4
	.sectionentsize	8
	.align		4
        /*0000*/ 	.word	0x00000000
	.align		4
        /*0004*/ 	.word	0xffffffff
	.align		4
        /*0008*/ 	.word	0x00000000
	.align		4
        /*000c*/ 	.word	0xfffffffe
	.align		4
        /*0010*/ 	.word	0x00000000
	.align		4
        /*0014*/ 	.word	0xfffffffd
	.align		4
        /*0018*/ 	.word	0x00000000
	.align		4
        /*001c*/ 	.word	0xfffffffc


//--------------------- .nv.constant4             --------------------------
	.section	.nv.constant4,"a",@progbits
	.align	8
	.align		8
.nv.constant4:
        /*0000*/ 	.dword	__cudart_i2opi_f


//--------------------- .text._Z12shared_scalePKfPfi --------------------------
	.section	.text._Z12shared_scalePKfPfi,"ax",@progbits
	.align	128
        .global         _Z12shared_scalePKfPfi
        .type           _Z12shared_scalePKfPfi,@function
        .size           _Z12shared_scalePKfPfi,(.L_x_10 - _Z12shared_scalePKfPfi)
        .other          _Z12shared_scalePKfPfi,@"STO_CUDA_ENTRY STV_DEFAULT"
_Z12shared_scalePKfPfi:
.text._Z12shared_scalePKfPfi:
[----:B------:R-:W-:Y:S01]  /*0000*/  LDC R1, c[0x0][0x37c] ;  /* 0x0000df00ff017b82 */ /* 0x000fe20000000800 */
[----:B------:R-:W0:Y:S01]  /*0010*/  S2R R2, SR_TID.X ;  /* 0x0000000000027919 */ /* 0x000e220000002100 */
[----:B------:R-:W1:Y:S01]  /*0020*/  LDCU.64 UR6, c[0x0][0x358] ;  /* 0x00006b00ff0677ac */ /* 0x000e620008000a00 */
[----:B------:R-:W-:Y:S01]  /*0030*/  BSSY.RECONVERGENT B0, `(.L_x_0) ;  /* 0x000007a000007945 */ /* 0x000fe20003800200 */
[----:B0-----:R-:W-:-:S13]  /*0040*/  ISETP.NE.AND P0, PT, R2, RZ, PT ;  /* 0x000000ff0200720c */ /* 0x001fda0003f05270 */
[----:B-1----:R-:W-:Y:S05]  /*0050*/  @P0 BRA `(.L_x_1) ;  /* 0x0000000400dc0947 */ /* 0x002fea0003800000 */
[----:B------:R-:W0:Y:S02]  /*0060*/  S2UR UR4, SR_CTAID.X ;  /* 0x00000000000479c3 */ /* 0x000e240000002500 */
[----:B0-----:R-:W-:-:S05]  /*0070*/  I2FP.F32.U32 R0, UR4 ;  /* 0x0000000400007c45 */ /* 0x001fca0008201000 */
[----:B------:R-:W-:-:S04]  /*0080*/  FMUL R0, R0, 0.10000000149011611938 ;  /* 0x3dcccccd00007820 */ /* 0x000fc80000400000 */
[C---:B------:R-:W-:Y:S01]  /*0090*/  FMUL R3, R0.reuse, 0.63661974668502807617 ;  /* 0x3f22f98300037820 */ /* 0x040fe20000400000 */
[----:B------:R-:W-:-:S05]  /*00a0*/  FSETP.GE.AND P0, PT, |R0|, 105615, PT ;  /* 0x47ce47800000780b */ /* 0x000fca0003f06200 */
[----:B------:R-:W0:Y:S02]  /*00b0*/  F2I.NTZ R3, R3 ;  /* 0x0000000300037305 */ /* 0x000e240000203100 */
[----:B0-----:R-:W-:-:S05]  /*00c0*/  I2FP.F32.S32 R5, R3 ;  /* 0x0000000300057245 */ /* 0x001fca0000201400 */
[----:B------:R-:W-:-:S04]  /*00d0*/  FFMA R4, R5, -1.5707962512969970703, R0 ;  /* 0xbfc90fda05047823 */ /* 0x000fc80000000000 */
[----:B------:R-:W-:-:S04]  /*00e0*/  FFMA R4, R5, -7.5497894158615963534e-08, R4 ;  /* 0xb3a2216805047823 */ /* 0x000fc80000000004 */
[----:B------:R-:W-:Y:S01]  /*00f0*/  FFMA R8, R5, -5.3903029534742383927e-15, R4 ;  /* 0xa7c234c505087823 */ /* 0x000fe20000000004 */
[----:B------:R-:W-:Y:S06]  /*0100*/  @!P0 BRA `(.L_x_2) ;  /* 0x00000004005c8947 */ /* 0x000fec0003800000 */
[----:B------:R-:W-:-:S13]  /*0110*/  FSETP.NEU.AND P0, PT, |R0|, +INF , PT ;  /* 0x7f8000000000780b */ /* 0x000fda0003f0d200 */
[----:B------:R-:W-:Y:S01]  /*0120*/  @!P0 FMUL R8, RZ, R0 ;  /* 0x00000000ff088220 */ /* 0x000fe20000400000 */
[----:B------:R-:W-:Y:S01]  /*0130*/  @!P0 IMAD.MOV.U32 R3, RZ, RZ, RZ ;  /* 0x000000ffff038224 */ /* 0x000fe200078e00ff */
[----:B------:R-:W-:Y:S06]  /*0140*/  @!P0 BRA `(.L_x_2) ;  /* 0x00000004004c8947 */ /* 0x000fec0003800000 */
[----:B------:R-:W-:Y:S02]  /*0150*/  IMAD.SHL.U32 R3, R0, 0x100, RZ ;  /* 0x0000010000037824 */ /* 0x000fe400078e00ff */
[----:B------:R-:W-:Y:S02]  /*0160*/  HFMA2 R16, -RZ, RZ, 0, 0 ;  /* 0x00000000ff107431 */ /* 0x000fe400000001ff */
[----:B------:R-:W-:Y:S01]  /*0170*/  IMAD.MOV.U32 R9, RZ, RZ, RZ ;  /* 0x000000ffff097224 */ /* 0x000fe200078e00ff */
[----:B------:R-:W0:Y:S01]  /*0180*/  LDCU.64 UR8, c[0x4][URZ] ;  /* 0x01000000ff0877ac */ /* 0x000e220008000a00 */
[----:B------:R-:W-:Y:S01]  /*0190*/  IMAD.MOV.U32 R11, RZ, RZ, RZ ;  /* 0x000000ffff0b7224 */ /* 0x000fe200078e00ff */
[----:B------:R-:W-:Y:S01]  /*01a0*/  LOP3.LUT R3, R3, 0x80000000, RZ, 0xfc, !PT ;  /* 0x8000000003037812 */ /* 0x000fe200078efcff */
[----:B------:R-:W-:-:S06]  /*01b0*/  UMOV UR4, URZ ;  /* 0x000000ff00047c82 */ /* 0x000fcc0008000000 */
.L_x_3:
[----:B0-----:R-:W-:Y:S02]  /*01c0*/  IMAD.U32 R6, RZ, RZ, UR8 ;  /* 0x00000008ff067e24 */ /* 0x001fe4000f8e00ff */
[----:B------:R-:W-:-:S05]  /*01d0*/  IMAD.U32 R7, RZ, RZ, UR9 ;  /* 0x00000009ff077e24 */ /* 0x000fca000f8e00ff */
[----:B------:R-:W2:Y:S01]  /*01e0*/  LDG.E.CONSTANT R4, desc[UR6][R6.64] ;  /* 0x0000000606047981 */ /* 0x000ea2000c1e9900 */
[----:B------:R-:W-:Y:S01]  /*01f0*/  UIADD3 UR4, UPT, UPT, UR4, 0x1, URZ ;  /* 0x0000000104047890 */ /* 0x000fe2000fffe0ff */
[C---:B------:R-:W-:Y:S01]  /*0200*/  ISETP.EQ.AND P0, PT, R16.reuse, RZ, PT ;  /* 0x000000ff1000720c */ /* 0x040fe20003f02270 */
[----:B------:R-:W-:Y:S01]  /*0210*/  UIADD3 UR8, UP1, UPT, UR8, 0x4, URZ ;  /* 0x0000000408087890 */ /* 0x000fe2000ff3e0ff */
[C---:B------:R-:W-:Y:S01]  /*0220*/  ISETP.EQ.AND P1, PT, R16.reuse, 0x4, PT ;  /* 0x000000041000780c */ /* 0x040fe20003f22270 */
[----:B------:R-:W-:Y:S01]  /*0230*/  UISETP.NE.AND UP0, UPT, UR4, 0x6, UPT ;  /* 0x000000060400788c */ /* 0x000fe2000bf05270 */
[C---:B------:R-:W-:Y:S01]  /*0240*/  ISETP.EQ.AND P2, PT, R16.reuse, 0x8, PT ;  /* 0x000000081000780c */ /* 0x040fe20003f42270 */
[----:B------:R-:W-:Y:S01]  /*0250*/  UIADD3.X UR9, UPT, UPT, URZ, UR9, URZ, UP1, !UPT ;  /* 0x00000009ff097290 */ /* 0x000fe20008ffe4ff */
[C---:B------:R-:W-:Y:S02]  /*0260*/  ISETP.EQ.AND P3, PT, R16.reuse, 0xc, PT ;  /* 0x0000000c1000780c */ /* 0x040fe40003f62270 */
[----:B------:R-:W-:-:S02]  /*0270*/  ISETP.EQ.AND P4, PT, R16, 0x10, PT ;  /* 0x000000101000780c */ /* 0x000fc40003f82270 */
[C---:B------:R-:W-:Y:S01]  /*0280*/  ISETP.EQ.AND P5, PT, R16.reuse, 0x14, PT ;  /* 0x000000141000780c */ /* 0x040fe20003fa2270 */
[----:B------:R-:W-:Y:S02]  /*0290*/  VIADD R16, R16, 0x4 ;  /* 0x0000000410107836 */ /* 0x000fe40000000000 */
[----:B--2---:R-:W-:-:S03]  /*02a0*/  IMAD.WIDE.U32 R4, R4, R3, RZ ;  /* 0x0000000304047225 */ /* 0x004fc600078e00ff */
[----:B------:R-:W-:-:S04]  /*02b0*/  IADD3 R4, P6, PT, R4, R9, RZ ;  /* 0x0000000904047210 */ /* 0x000fc80007fde0ff */
[-C--:B------:R-:W-:Y:S01]  /*02c0*/  @P0 MOV R8, R4.reuse ;  /* 0x0000000400080202 */ /* 0x080fe20000000f00 */
[----:B------:R-:W-:Y:S01]  /*02d0*/  IMAD.X R9, R5, 0x1, R11, P6 ;  /* 0x0000000105097824 */ /* 0x000fe200030e060b */
[----:B------:R-:W-:Y:S01]  /*02e0*/  @P4 MOV R14, R4 ;  /* 0x00000004000e4202 */ /* 0x000fe20000000f00 */
[--C-:B------:R-:W-:Y:S02]  /*02f0*/  @P1 IMAD.MOV.U32 R10, RZ, RZ, R4.reuse ;  /* 0x000000ffff0a1224 */ /* 0x100fe400078e0004 */
[--C-:B------:R-:W-:Y:S02]  /*0300*/  @P2 IMAD.MOV.U32 R12, RZ, RZ, R4.reuse ;  /* 0x000000ffff0c2224 */ /* 0x100fe400078e0004 */
[--C-:B------:R-:W-:Y:S02]  /*0310*/  @P3 IMAD.MOV.U32 R13, RZ, RZ, R4.reuse ;  /* 0x000000ffff0d3224 */ /* 0x100fe400078e0004 */
[----:B------:R-:W-:Y:S01]  /*0320*/  @P5 IMAD.MOV.U32 R15, RZ, RZ, R4 ;  /* 0x000000ffff0f5224 */ /* 0x000fe200078e0004 */
[----:B------:R-:W-:Y:S06]  /*0330*/  BRA.U UP0, `(.L_x_3) ;  /* 0xfffffffd00a07547 */ /* 0x000fec000b83ffff */
[----:B------:R-:W-:-:S05]  /*0340*/  SHF.R.U32.HI R0, RZ, 0x17, R0 ;  /* 0x00000017ff007819 */ /* 0x000fca0000011600 */
[C---:B------:R-:W-:Y:S01]  /*0350*/  VIADD R3, R0.reuse, 0xffffff80 ;  /* 0xffffff8000037836 */ /* 0x040fe20000000000 */
[----:B------:R-:W-:-:S04]  /*0360*/  LOP3.LUT P6, R0, R0, 0x1f, RZ, 0xc0, !PT ;  /* 0x0000001f00007812 */ /* 0x000fc800078cc0ff */
[----:B------:R-:W-:-:S04]  /*0370*/  SHF.R.U32.HI R3, RZ, 0x5, R3 ;  /* 0x00000005ff037819 */ /* 0x000fc80000011603 */
[----:B------:R-:W-:-:S04]  /*0380*/  LEA R6, -R3, RZ, 0x2 ;  /* 0x000000ff03067211 */ /* 0x000fc800078e11ff */
[C---:B------:R-:W-:Y:S02]  /*0390*/  ISETP.EQ.AND P3, PT, R6.reuse, -0x18, PT ;  /* 0xffffffe80600780c */ /* 0x040fe40003f62270 */
[C---:B------:R-:W-:Y:S02]  /*03a0*/  ISETP.EQ.AND P4, PT, R6.reuse, -0x14, PT ;  /* 0xffffffec0600780c */ /* 0x040fe40003f82270 */
[C---:B------:R-:W-:Y:S02]  /*03b0*/  ISETP.EQ.AND P2, PT, R6.reuse, -0x10, PT ;  /* 0xfffffff00600780c */ /* 0x040fe40003f42270 */
[C---:B------:R-:W-:Y:S02]  /*03c0*/  ISETP.EQ.AND P1, PT, R6.reuse, -0xc, PT ;  /* 0xfffffff40600780c */ /* 0x040fe40003f22270 */
[C---:B------:R-:W-:Y:S02]  /*03d0*/  ISETP.EQ.AND P0, PT, R6.reuse, -0x8, PT ;  /* 0xfffffff80600780c */ /* 0x040fe40003f02270 */
[----:B------:R-:W-:-:S03]  /*03e0*/  ISETP.EQ.AND P5, PT, R6, RZ, PT ;  /* 0x000000ff0600720c */ /* 0x000fc60003fa2270 */
[--C-:B------:R-:W-:Y:S01]  /*03f0*/  @P3 IMAD.MOV.U32 R3, RZ, RZ, R8.reuse ;  /* 0x000000ffff033224 */ /* 0x100fe200078e0008 */
[C---:B------:R-:W-:Y:S01]  /*0400*/  ISETP.EQ.AND P3, PT, R6.reuse, -0x4, PT ;  /* 0xfffffffc0600780c */ /* 0x040fe20003f62270 */
[----:B------:R-:W-:Y:S02]  /*0410*/  @P4 IMAD.MOV.U32 R4, RZ, RZ, R8 ;  /* 0x000000ffff044224 */ /* 0x000fe400078e0008 */
[----:B------:R-:W-:Y:S01]  /*0420*/  @P4 IMAD.MOV.U32 R3, RZ, RZ, R10 ;  /* 0x000000ffff034224 */ /* 0x000fe200078e000a */
[----:B------:R-:W-:Y:S01]  /*0430*/  ISETP.EQ.AND P4, PT, R6, 0x4, PT ;  /* 0x000000040600780c */ /* 0x000fe20003f82270 */
[--C-:B------:R-:W-:Y:S01]  /*0440*/  @P2 IMAD.MOV.U32 R3, RZ, RZ, R12.reuse ;  /* 0x000000ffff032224 */ /* 0x100fe200078e000c */
[----:B------:R-:W-:Y:S01]  /*0450*/  @P2 MOV R4, R10 ;  /* 0x0000000a00042202 */ /* 0x000fe20000000f00 */
[----:B------:R-:W-:Y:S01]  /*0460*/  @P1 IMAD.MOV.U32 R4, RZ, RZ, R12 ;  /* 0x000000ffff041224 */ /* 0x000fe200078e000c */
[----:B------:R-:W-:Y:S01]  /*0470*/  @P0 MOV R4, R13 ;  /* 0x0000000d00040202 */ /* 0x000fe20000000f00 */
[----:B------:R-:W-:-:S02]  /*0480*/  @P1 IMAD.MOV.U32 R3, RZ, RZ, R13 ;  /* 0x000000ffff031224 */ /* 0x000fc400078e000d */
[--C-:B------:R-:W-:Y:S02]  /*0490*/  @P0 IMAD.MOV.U32 R3, RZ, RZ, R14.reuse ;  /* 0x000000ffff030224 */ /* 0x100fe400078e000e */
[----:B------:R-:W-:Y:S01]  /*04a0*/  @P3 IMAD.MOV.U32 R4, RZ, RZ, R14 ;  /* 0x000000ffff043224 */ /* 0x000fe200078e000e */
[----:B------:R-:W-:Y:S01]  /*04b0*/  @P5 MOV R4, R15 ;  /* 0x0000000f00045202 */ /* 0x000fe20000000f00 */
[----:B------:R-:W-:Y:S02]  /*04c0*/  @P3 IMAD.MOV.U32 R3, RZ, RZ, R15 ;  /* 0x000000ffff033224 */ /* 0x000fe400078e000f */
[--C-:B------:R-:W-:Y:S02]  /*04d0*/  @P5 IMAD.MOV.U32 R3, RZ, RZ, R9.reuse ;  /* 0x000000ffff035224 */ /* 0x100fe400078e0009 */
[----:B------:R-:W-:Y:S01]  /*04e0*/  @P4 IMAD.MOV.U32 R4, RZ, RZ, R9 ;  /* 0x000000ffff044224 */ /* 0x000fe200078e0009 */
[----:B------:R-:W-:Y:S06]  /*04f0*/  @!P6 BRA `(.L_x_4) ;  /* 0x000000000028e947 */ /* 0x000fec0003800000 */
[----:B------:R-:W-:Y:S01]  /*0500*/  @P2 IMAD.MOV.U32 R5, RZ, RZ, R8 ;  /* 0x000000ffff052224 */ /* 0x000fe200078e0008 */
[----:B------:R-:W-:Y:S01]  /*0510*/  @P1 MOV R5, R10 ;  /* 0x0000000a00051202 */ /* 0x000fe20000000f00 */
[----:B------:R-:W-:Y:S01]  /*0520*/  @P0 IMAD.MOV.U32 R5, RZ, RZ, R12 ;  /* 0x000000ffff050224 */ /* 0x000fe200078e000c */
[----:B------:R-:W-:Y:S01]  /*0530*/  ISETP.EQ.AND P0, PT, R6, 0x8, PT ;  /* 0x000000080600780c */ /* 0x000fe20003f02270 */
[----:B------:R-:W-:Y:S01]  /*0540*/  @P3 IMAD.MOV.U32 R5, RZ, RZ, R13 ;  /* 0x000000ffff053224 */ /* 0x000fe200078e000d */
[----:B------:R-:W-:Y:S01]  /*0550*/  SHF.L.W.U32.HI R3, R4, R0, R3 ;  /* 0x0000000004037219 */ /* 0x000fe20000010e03 */
[----:B------:R-:W-:Y:S01]  /*0560*/  @P5 IMAD.MOV.U32 R5, RZ, RZ, R14 ;  /* 0x000000ffff055224 */ /* 0x000fe200078e000e */
[----:B------:R-:W-:-:S09]  /*0570*/  @P4 MOV R5, R15 ;  /* 0x0000000f00054202 */ /* 0x000fd20000000f00 */
[----:B------:R-:W-:-:S05]  /*0580*/  @P0 IMAD.MOV.U32 R5, RZ, RZ, R9 ;  /* 0x000000ffff050224 */ /* 0x000fca00078e0009 */
[----:B------:R-:W-:-:S07]  /*0590*/  SHF.L.W.U32.HI R4, R5, R0, R4 ;  /* 0x0000000005047219 */ /* 0x000fce0000010e04 */
.L_x_4:
[C---:B------:R-:W-:Y:S01]  /*05a0*/  SHF.L.W.U32.HI R0, R4.reuse, 0x2, R3 ;  /* 0x0000000204007819 */ /* 0x040fe20000010e03 */
[----:B------:R-:W-:Y:S01]  /*05b0*/  IMAD.SHL.U32 R4, R4, 0x4, RZ ;  /* 0x0000000404047824 */ /* 0x000fe200078e00ff */
[----:B------:R-:W-:Y:S01]  /*05c0*/  UMOV UR4, 0x54442d19 ;  /* 0x54442d1900047882 */ /* 0x000fe20000000000 */
[----:B------:R-:W-:Y:S01]  /*05d0*/  UMOV UR5, 0x3bf921fb ;  /* 0x3bf921fb00057882 */ /* 0x000fe20000000000 */
[----:B------:R-:W-:Y:S02]  /*05e0*/  SHF.R.S32.HI R5, RZ, 0x1f, R0 ;  /* 0x0000001fff057819 */ /* 0x000fe40000011400 */
[----:B------:R-:W-:Y:S02]  /*05f0*/  ISETP.GE.AND P0, PT, R0, RZ, PT ;  /* 0x000000ff0000720c */ /* 0x000fe40003f06270 */
[C---:B------:R-:W-:Y:S02]  /*0600*/  LOP3.LUT R6, R5.reuse, R4, RZ, 0x3c, !PT ;  /* 0x0000000405067212 */ /* 0x040fe400078e3cff */
[----:B------:R-:W-:-:S02]  /*0610*/  LOP3.LUT R7, R5, R0, RZ, 0x3c, !PT ;  /* 0x0000000005077212 */ /* 0x000fc400078e3cff */
[----:B------:R-:W-:Y:S02]  /*0620*/  SHF.R.U32.HI R3, RZ, 0x1e, R3 ;  /* 0x0000001eff037819 */ /* 0x000fe40000011603 */
[----:B------:R-:W0:Y:S02]  /*0630*/  I2F.F64.S64 R4, R6 ;  /* 0x0000000600047312 */ /* 0x000e240000301c00 */
[----:B------:R-:W-:Y:S01]  /*0640*/  LEA.HI R3, R0, R3, RZ, 0x1 ;  /* 0x0000000300037211 */ /* 0x000fe200078f08ff */
[----:B0-----:R-:W-:-:S10]  /*0650*/  DMUL R4, R4, UR4 ;  /* 0x0000000404047c28 */ /* 0x001fd40008000000 */
[----:B------:R-:W0:Y:S02]  /*0660*/  F2F.F32.F64 R4, R4 ;  /* 0x0000000400047310 */ /* 0x000e240000301000 */
[----:B0-----:R-:W-:-:S07]  /*0670*/  FSEL R8, -R4, R4, !P0 ;  /* 0x0000000404087208 */ /* 0x001fce0004000100 */
.L_x_2:
[----:B------:R-:W0:Y:S01]  /*0680*/  S2UR UR5, SR_CgaCtaId ;  /* 0x00000000000579c3 */ /* 0x000e220000008800 */
[----:B------:R-:W-:Y:S02]  /*0690*/  IMAD.MOV.U32 R0, RZ, RZ, 0x37cbac00 ;  /* 0x37cbac00ff007424 */ /* 0x000fe400078e00ff */
[----:B------:R-:W-:Y:S01]  /*06a0*/  FMUL R5, R8, R8 ;  /* 0x0000000808057220 */ /* 0x000fe20000400000 */
[C---:B------:R-:W-:Y:S01]  /*06b0*/  LOP3.LUT R4, R3.reuse, 0x1, RZ, 0xc0, !PT ;  /* 0x0000000103047812 */ /* 0x040fe200078ec0ff */
[----:B------:R-:W-:Y:S01]  /*06c0*/  IMAD.MOV.U32 R6, RZ, RZ, 0x3effffff ;  /* 0x3effffffff067424 */ /* 0x000fe200078e00ff */
[----:B------:R-:W-:Y:S01]  /*06d0*/  LOP3.LUT P1, RZ, R3, 0x2, RZ, 0xc0, !PT ;  /* 0x0000000203ff7812 */ /* 0x000fe2000782c0ff */
[----:B------:R-:W-:Y:S01]  /*06e0*/  FFMA R0, R5, R0, -0.0013887860113754868507 ;  /* 0xbab607ed05007423 */ /* 0x000fe20000000000 */
[----:B------:R-:W-:Y:S01]  /*06f0*/  ISETP.NE.U32.AND P0, PT, R4, 0x1, PT ;  /* 0x000000010400780c */ /* 0x000fe20003f05070 */
[----:B------:R-:W-:Y:S01]  /*0700*/  UMOV UR4, 0x400 ;  /* 0x0000040000047882 */ /* 0x000fe20000000000 */
[----:B------:R-:W-:-:S02]  /*0710*/  MOV R4, 0x3d2aaabb ;  /* 0x3d2aaabb00047802 */ /* 0x000fc40000000f00 */
[----:B------:R-:W-:Y:S02]  /*0720*/  FSEL R0, R0, -0.00019574658654164522886, !P0 ;  /* 0xb94d415300007808 */ /* 0x000fe40004000000 */
[----:B------:R-:W-:Y:S02]  /*0730*/  FSEL R4, R4, 0.0083327032625675201416, !P0 ;  /* 0x3c0885e404047808 */ /* 0x000fe40004000000 */
[----:B------:R-:W-:-:S03]  /*0740*/  FSEL R3, -R6, -0.16666662693023681641, !P0 ;  /* 0xbe2aaaa806037808 */ /* 0x000fc60004000100 */
[----:B------:R-:W-:Y:S01]  /*0750*/  FFMA R4, R5, R0, R4 ;  /* 0x0000000005047223 */ /* 0x000fe20000000004 */
[----:B------:R-:W-:-:S03]  /*0760*/  FSEL R0, R8, 1, P0 ;  /* 0x3f80000008007808 */ /* 0x000fc60000000000 */
[C---:B------:R-:W-:Y:S02]  /*0770*/  FFMA R3, R5.reuse, R4, R3 ;  /* 0x0000000405037223 */ /* 0x040fe40000000003 */
[----:B------:R-:W-:Y:S01]  /*0780*/  FFMA R5, R5, R0, RZ ;  /* 0x0000000005057223 */ /* 0x000fe200000000ff */
[----:B0-----:R-:W-:-:S03]  /*0790*/  ULEA UR4, UR5, UR4, 0x18 ;  /* 0x0000000405047291 */ /* 0x001fc6000f8ec0ff */
[----:B------:R-:W-:-:S04]  /*07a0*/  FFMA R0, R5, R3, R0 ;  /* 0x0000000305007223 */ /* 0x000fc80000000000 */
[----:B------:R-:W-:-:S05]  /*07b0*/  @P1 FADD R0, RZ, -R0 ;  /* 0x80000000ff001221 */ /* 0x000fca0000000000 */
[----:B------:R0:W-:Y:S02]  /*07c0*/  STS [UR4], R0 ;  /* 0x00000000ff007988 */ /* 0x0001e40008000804 */
.L_x_1:
[----:B------:R-:W-:Y:S05]  /*07d0*/  BSYNC.RECONVERGENT B0 ;  /* 0x0000000000007941 */ /* 0x000fea0003800200 */
.L_x_0:
[----:B------:R-:W1:Y:S01]  /*07e0*/  S2UR UR5, SR_CTAID.X ;  /* 0x00000000000579c3 */ /* 0x000e620000002500 */
[----:B------:R-:W2:Y:S07]  /*07f0*/  LDCU UR4, c[0x0][0x390] ;  /* 0x00007200ff0477ac */ /* 0x000eae0008000800 */
[----:B------:R-:W1:Y:S02]  /*0800*/  LDC R7, c[0x0][0x360] ;  /* 0x0000d800ff077b82 */ /* 0x000e640000000800 */
[----:B-1----:R-:W-:-:S06]  /*0810*/  IMAD R7, R7, UR5, R2 ;  /* 0x0000000507077c24 */ /* 0x002fcc000f8e0202 */
[----:B------:R-:W-:Y:S01]  /*0820*/  BAR.SYNC.DEFER_BLOCKING 0x0 ;  /* 0x0000000000007b1d */ /* 0x000fe20000010000 */
[----:B--2---:R-:W-:-:S13]  /*0830*/  ISETP.GE.AND P0, PT, R7, UR4, PT ;  /* 0x0000000407007c0c */ /* 0x004fda000bf06270 */
[----:B------:R-:W-:Y:S05]  /*0840*/  @P0 EXIT ;  /* 0x000000000000094d */ /* 0x000fea0003800000 */
[----:B------:R-:W1:Y:S08]  /*0850*/  LDC.64 R2, c[0x0][0x380] ;  /* 0x0000e000ff027b82 */ /* 0x000e700000000a00 */
[----:B------:R-:W2:Y:S01]  /*0860*/  S2UR UR5, SR_CgaCtaId ;  /* 0x00000000000579c3 */ /* 0x000ea20000008800 */
[----:B------:R-:W-:-:S07]  /*0870*/  UMOV UR4, 0x400 ;  /* 0x0000040000047882 */ /* 0x000fce0000000000 */
[----:B------:R-:W3:Y:S01]  /*0880*/  LDC.64 R4, c[0x0][0x388] ;  /* 0x0000e200ff047b82 */ /* 0x000ee20000000a00 */
[----:B-1----:R-:W-:-:S06]  /*0890*/  IMAD.WIDE R2, R7, 0x4, R2 ;  /* 0x0000000407027825 */ /* 0x002fcc00078e0202 */
[----:B------:R-:W4:Y:S01]  /*08a0*/  LDG.E R2, desc[UR6][R2.64] ;  /* 0x0000000602027981 */ /* 0x000f22000c1e1900 */
[----:B--2---:R-:W-:Y:S01]  /*08b0*/  ULEA UR4, UR5, UR4, 0x18 ;  /* 0x0000000405047291 */ /* 0x004fe2000f8ec0ff */
[----:B---3--:R-:W-:-:S08]  /*08c0*/  IMAD.WIDE R4, R7, 0x4, R4 ;  /* 0x0000000407047825 */ /* 0x008fd000078e0204 */
[----:B------:R-:W4:Y:S02]  /*08d0*/  LDS R9, [UR4] ;  /* 0x00000004ff097984 */ /* 0x000f240008000800 */
[----:B----4-:R-:W-:-:S05]  /*08e0*/  FMUL R9, R2, R9 ;  /* 0x0000000902097220 */ /* 0x010fca0000400000 */
[----:B------:R-:W-:Y:S01]  /*08f0*/  STG.E desc[UR6][R4.64], R9 ;  /* 0x0000000904007986 */ /* 0x000fe2000c101906 */
[----:B------:R-:W-:Y:S05]  /*0900*/  EXIT ;  /* 0x000000000000794d */ /* 0x000fea0003800000 */
.L_x_5:
[----:B------:R-:W-:-:S00]  /*0910*/  BRA `(.L_x_5) ;  /* 0xfffffffc00fc7947 */ /* 0x000fc0000383ffff */
[----:B------:R-:W-:-:S00]  /*0920*/  NOP ;  /* 0x0000000000007918 */ /* 0x000fc00000000000 */
        /* <DEDUP_REMOVED lines=13> */
.L_x_10:


//--------------------- .text._Z9redundantPKfPfi  --------------------------
	.section	.text._Z9redundantPKfPfi,"ax",@progbits
	.align	128
        .global         _Z9redundantPKfPfi
        .type           _Z9redundantPKfPfi,@function
        .size           _Z9redundantPKfPfi,(.L_x_11 - _Z9redundantPKfPfi)
        .other          _Z9redundantPKfPfi,@"STO_CUDA_ENTRY STV_DEFAULT"
_Z9redundantPKfPfi:
.text._Z9redundantPKfPfi:
[----:B------:R-:W-:Y:S01]  /*0000*/  LDC R1, c[0x0][0x37c] ;  /* 0x0000df00ff017b82 */ /* 0x000fe20000000800 */
[----:B------:R-:W0:Y:S07]  /*0010*/  S2R R3, SR_TID.X ;  /* 0x0000000000037919 */ /* 0x000e2e0000002100 */
[----:B------:R-:W0:Y:S01]  /*0020*/  S2UR UR4, SR_CTAID.X ;  /* 0x00000000000479c3 */ /* 0x000e220000002500 */
[----:B------:R-:W1:Y:S07]  /*0030*/  LDCU UR5, c[0x0][0x390] ;  /* 0x00007200ff0577ac */ /* 0x000e6e0008000800 */
[----:B------:R-:W0:Y:S02]  /*0040*/  LDC R2, c[0x0][0x360] ;  /* 0x0000d800ff027b82 */ /* 0x000e240000000800 */
[----:B0-----:R-:W-:-:S05]  /*0050*/  IMAD R2, R2, UR4, R3 ;  /* 0x0000000402027c24 */ /* 0x001fca000f8e0203 */
[----:B-1----:R-:W-:-:S13]  /*0060*/  ISETP.GE.AND P0, PT, R2, UR5, PT ;  /* 0x0000000502007c0c */ /* 0x002fda000bf06270 */
[----:B------:R-:W-:Y:S05]  /*0070*/  @P0 EXIT ;  /* 0x000000000000094d */ /* 0x000fea0003800000 */
[----:B------:R-:W-:Y:S01]  /*0080*/  I2FP.F32.U32 R0, UR4 ;  /* 0x0000000400007c45 */ /* 0x000fe20008201000 */
[----:B------:R-:W0:Y:S04]  /*0090*/  LDCU.64 UR6, c[0x0][0x358] ;  /* 0x00006b00ff0677ac */ /* 0x000e280008000a00 */
[----:B------:R-:W-:-:S04]  /*00a0*/  FMUL R0, R0, 0.10000000149011611938 ;  /* 0x3dcccccd00007820 */ /* 0x000fc80000400000 */
[C---:B------:R-:W-:Y:S01]  /*00b0*/  FMUL R3, R0.reuse, 0.63661974668502807617 ;  /* 0x3f22f98300037820 */ /* 0x040fe20000400000 */
[----:B------:R-:W-:-:S05]  /*00c0*/  FSETP.GE.AND P0, PT, |R0|, 105615, PT ;  /* 0x47ce47800000780b */ /* 0x000fca0003f06200 */
[----:B------:R-:W1:Y:S02]  /*00d0*/  F2I.NTZ R3, R3 ;  /* 0x0000000300037305 */ /* 0x000e640000203100 */
[----:B-1----:R-:W-:-:S05]  /*00e0*/  I2FP.F32.S32 R5, R3 ;  /* 0x0000000300057245 */ /* 0x002fca0000201400 */
[----:B------:R-:W-:-:S04]  /*00f0*/  FFMA R4, R5, -1.5707962512969970703, R0 ;  /* 0xbfc90fda05047823 */ /* 0x000fc80000000000 */
[----:B------:R-:W-:-:S04]  /*0100*/  FFMA R4, R5, -7.5497894158615963534e-08, R4 ;  /* 0xb3a2216805047823 */ /* 0x000fc80000000004 */
[----:B------:R-:W-:Y:S01]  /*0110*/  FFMA R8, R5, -5.3903029534742383927e-15, R4 ;  /* 0xa7c234c505087823 */ /* 0x000fe20000000004 */
[----:B0-----:R-:W-:Y:S06]  /*0120*/  @!P0 BRA `(.L_x_6) ;  /* 0x00000004005c8947 */ /* 0x001fec0003800000 */
        /* <DEDUP_REMOVED lines=11> */
.L_x_7:
        /* <DEDUP_REMOVED lines=62> */
.L_x_8:
        /* <DEDUP_REMOVED lines=14> */
.L_x_6:
[----:B------:R-:W0:Y:S01]  /*06a0*/  LDC.64 R6, c[0x0][0x380] ;  /* 0x0000e000ff067b82 */ /* 0x000e220000000a00 */
[----:B------:R-:W-:Y:S02]  /*06b0*/  IMAD.MOV.U32 R10, RZ, RZ, 0x37cbac00 ;  /* 0x37cbac00ff0a7424 */ /* 0x000fe400078e00ff */
[----:B------:R-:W-:Y:S01]  /*06c0*/  FMUL R9, R8, R8 ;  /* 0x0000000808097220 */ /* 0x000fe20000400000 */
[----:B------:R-:W-:-:S04]  /*06d0*/  LOP3.LUT R0, R3, 0x1, RZ, 0xc0, !PT ;  /* 0x0000000103007812 */ /* 0x000fc800078ec0ff */
[----:B------:R-:W1:Y:S01]  /*06e0*/  LDC.64 R4, c[0x0][0x388] ;  /* 0x0000e200ff047b82 */ /* 0x000e620000000a00 */
[----:B0-----:R-:W-:-:S06]  /*06f0*/  IMAD.WIDE R6, R2, 0x4, R6 ;  /* 0x0000000402067825 */ /* 0x001fcc00078e0206 */
[----:B------:R-:W2:Y:S01]  /*0700*/  LDG.E R7, desc[UR6][R6.64] ;  /* 0x0000000606077981 */ /* 0x000ea2000c1e1900 */
[----:B------:R-:W-:Y:S01]  /*0710*/  FFMA R10, R9, R10, -0.0013887860113754868507 ;  /* 0xbab607ed090a7423 */ /* 0x000fe2000000000a */
[----:B------:R-:W-:Y:S01]  /*0720*/  ISETP.NE.U32.AND P0, PT, R0, 0x1, PT ;  /* 0x000000010000780c */ /* 0x000fe20003f05070 */
[----:B------:R-:W-:Y:S01]  /*0730*/  IMAD.MOV.U32 R11, RZ, RZ, 0x3effffff ;  /* 0x3effffffff0b7424 */ /* 0x000fe200078e00ff */
[----:B------:R-:W-:Y:S01]  /*0740*/  MOV R0, 0x3d2aaabb ;  /* 0x3d2aaabb00007802 */ /* 0x000fe20000000f00 */
[----:B-1----:R-:W-:Y:S01]  /*0750*/  IMAD.WIDE R4, R2, 0x4, R4 ;  /* 0x0000000402047825 */ /* 0x002fe200078e0204 */
[----:B------:R-:W-:Y:S02]  /*0760*/  FSEL R10, R10, -0.00019574658654164522886, !P0 ;  /* 0xb94d41530a0a7808 */ /* 0x000fe40004000000 */
[----:B------:R-:W-:Y:S02]  /*0770*/  FSEL R0, R0, 0.0083327032625675201416, !P0 ;  /* 0x3c0885e400007808 */ /* 0x000fe40004000000 */
[----:B------:R-:W-:-:S02]  /*0780*/  LOP3.LUT P1, RZ, R3, 0x2, RZ, 0xc0, !PT ;  /* 0x0000000203ff7812 */ /* 0x000fc4000782c0ff */
[----:B------:R-:W-:Y:S01]  /*0790*/  FSEL R3, -R11, -0.16666662693023681641, !P0 ;  /* 0xbe2aaaa80b037808 */ /* 0x000fe20004000100 */
[----:B------:R-:W-:Y:S01]  /*07a0*/  FFMA R10, R9, R10, R0 ;  /* 0x0000000a090a7223 */ /* 0x000fe20000000000 */
[----:B------:R-:W-:-:S03]  /*07b0*/  FSEL R0, R8, 1, P0 ;  /* 0x3f80000008007808 */ /* 0x000fc60000000000 */
[C---:B------:R-:W-:Y:S02]  /*07c0*/  FFMA R3, R9.reuse, R10, R3 ;  /* 0x0000000a09037223 */ /* 0x040fe40000000003 */
[----:B------:R-:W-:-:S04]  /*07d0*/  FFMA R9, R9, R0, RZ ;  /* 0x0000000009097223 */ /* 0x000fc800000000ff */
[----:B------:R-:W-:-:S04]  /*07e0*/  FFMA R0, R9, R3, R0 ;  /* 0x0000000309007223 */ /* 0x000fc80000000000 */
[----:B------:R-:W-:-:S04]  /*07f0*/  @P1 FADD R0, RZ, -R0 ;  /* 0x80000000ff001221 */ /* 0x000fc80000000000 */
[----:B--2---:R-:W-:-:S05]  /*0800*/  FMUL R7, R0, R7 ;  /* 0x0000000700077220 */ /* 0x004fca0000400000 */
[----:B------:R-:W-:Y:S01]  /*0810*/  STG.E desc[UR6][R4.64], R7 ;  /* 0x0000000704007986 */ /* 0x000fe2000c101906 */
[----:B------:R-:W-:Y:S05]  /*0820*/  EXIT ;  /* 0x000000000000794d */ /* 0x000fea0003800000 */
.L_x_9:
        /* <DEDUP_REMOVED lines=13> */
.L_x_11:


//--------------------- .nv.global.init           --------------------------
	.section	.nv.global.init,"aw",@progbits
	.align	4
.nv.global.init:
	.type		__cudart_i2opi_f,@object
	.size		__cudart_i2opi_f,(.L_0 - __cudart_i2opi_f)
__cudart_i2opi_f:
        /*0000*/ 	.byte	0x41, 0x90, 0x43, 0x3c, 0x99, 0x95, 0x62, 0xdb, 0xc0, 0xdd, 0x34, 0xf5, 0xd1, 0x57, 0x27, 0xfc
        /*0010*/ 	.byte	0x29, 0x15, 0x44, 0x4e, 0x6e, 0x83, 0xf9, 0xa2
.L_0:


//--------------------- .nv.shared._Z12shared_scalePKfPfi --------------------------
	.section	.nv.shared._Z12shared_scalePKfPfi,"aw",@nobits
	.sectionflags	@""
	.align	4
.nv.shared._Z12shared_scalePKfPfi:
	.zero		1028


//--------------------- .nv.shared.reserved.0     --------------------------
	.section	.nv.shared.reserved.0,"aw",@nobits
	.weak		__nv_reservedSMEM_offset_0_alias
	.size		__nv_reservedSMEM_offset_0_alias, 0, 64
	.other		__nv_reservedSMEM_offset_0_alias,@"STO_CUDA_RESERVED_SHARED STV_DEFAULT"
__nv_reservedSMEM_offset_0_alias:
	.zero		0
	.zero		64


//--------------------- .nv.constant0._Z12shared_scalePKfPfi --------------------------
	.section	.nv.constant0._Z12shared_scalePKfPfi,"a",@progbits
	.sectionflags	@""
	.align	4
.nv.constant0._Z12shared_scalePKfPfi:
	.zero		916


//--------------------- .nv.constant0._Z9redundantPKfPfi --------------------------
	.section	.nv.constant0._Z9redundantPKfPfi,"a",@progbits
	.sectionflags	@""
	.align	4
.nv.constant0._Z9redundantPKfPfi:
	.zero		916


//--------------------- SYMBOLS --------------------------

	.type		.nv.reservedSmem.offset0,@object
	.size		.nv.reservedSmem.offset0,0x4
	.type		.nv.reservedSmem.cap,@object
	.size		.nv.reservedSmem.cap,0x4
